	.headerflags	@"EF_CUDA_TEXMODE_UNIFIED EF_CUDA_64BIT_ADDRESS EF_CUDA_ACCELERATORS EF_CUDA_SM90 EF_CUDA_VIRTUAL_SM(EF_CUDA_SM90)"
	.elftype	@"ET_EXEC"


//--------------------- .nv.info                  --------------------------
	.section	.nv.info,"",@"SHT_CUDA_INFO"
	.align	4


	//----- nvinfo : EIATTR_REGCOUNT
	.align		4
        /*0000*/ 	.byte	0x04, 0x2f
        /*0002*/ 	.short	(.L_3 - .L_2)
	.align		4
.L_2:
        /*0004*/ 	.word	index@(triton_poi_fused__native_batch_norm_legit_no_training_relu_12)
        /*0008*/ 	.word	0x00000028


	//----- nvinfo : EIATTR_MIN_STACK_SIZE
	.align		4
.L_3:
        /*000c*/ 	.byte	0x04, 0x12
        /*000e*/ 	.short	(.L_5 - .L_4)
	.align		4
.L_4:
        /*0010*/ 	.word	index@(triton_poi_fused__native_batch_norm_legit_no_training_relu_12)
        /*0014*/ 	.word	0x00000000


	//----- nvinfo : EIATTR_FRAME_SIZE
	.align		4
.L_5:
        /*0018*/ 	.byte	0x04, 0x11
        /*001a*/ 	.short	(.L_7 - .L_6)
	.align		4
.L_6:
        /*001c*/ 	.word	index@(triton_poi_fused__native_batch_norm_legit_no_training_relu_12)
        /*0020*/ 	.word	0x00000000


	//----- nvinfo : EIATTR_MIN_STACK_SIZE
	.align		4
.L_7:
        /*0024*/ 	.byte	0x04, 0x12
        /*0026*/ 	.short	(.L_9 - .L_8)
	.align		4
.L_8:
        /*0028*/ 	.word	index@(triton_poi_fused__native_batch_norm_legit_no_training_relu_12)
        /*002c*/ 	.word	0x00000000
.L_9:


//--------------------- .nv.info.triton_poi_fused__native_batch_norm_legit_no_training_relu_12 --------------------------
	.section	.nv.info.triton_poi_fused__native_batch_norm_legit_no_training_relu_12,"",@"SHT_CUDA_INFO"
	.sectionflags	@""
	.align	4


	//----- nvinfo : EIATTR_CUDA_API_VERSION
	.align		4
        /*0000*/ 	.byte	0x04, 0x37
        /*0002*/ 	.short	(.L_11 - .L_10)
.L_10:
        /*0004*/ 	.word	0x0000007c


	//----- nvinfo : EIATTR_KPARAM_INFO
	.align		4
.L_11:
        /*0008*/ 	.byte	0x04, 0x17
        /*000a*/ 	.short	(.L_13 - .L_12)
.L_12:
        /*000c*/ 	.word	0x00000000
        /*0010*/ 	.short	0x0007
        /*0012*/ 	.short	0x0034
        /*0014*/ 	.byte	0x00, 0xf0, 0x11, 0x00


	//----- nvinfo : EIATTR_KPARAM_INFO
	.align		4
.L_13:
        /*0018*/ 	.byte	0x04, 0x17
        /*001a*/ 	.short	(.L_15 - .L_14)
.L_14:
        /*001c*/ 	.word	0x00000000
        /*0020*/ 	.short	0x0006
        /*0022*/ 	.short	0x0030
        /*0024*/ 	.byte	0x00, 0xf0, 0x11, 0x00


	//----- nvinfo : EIATTR_KPARAM_INFO
	.align		4
.L_15:
        /*0028*/ 	.byte	0x04, 0x17
        /*002a*/ 	.short	(.L_17 - .L_16)
.L_16:
        /*002c*/ 	.word	0x00000000
        /*0030*/ 	.short	0x0005
        /*0032*/ 	.short	0x0028
        /*0034*/ 	.byte	0x00, 0xf4, 0x21, 0x00


	//----- nvinfo : EIATTR_KPARAM_INFO
	.align		4
.L_17:
        /*0038*/ 	.byte	0x04, 0x17
        /*003a*/ 	.short	(.L_19 - .L_18)
.L_18:
        /*003c*/ 	.word	0x00000000
        /*0040*/ 	.short	0x0004
        /*0042*/ 	.short	0x0020
        /*0044*/ 	.byte	0x00, 0xf4, 0x21, 0x00


	//----- nvinfo : EIATTR_KPARAM_INFO
	.align		4
.L_19:
        /*0048*/ 	.byte	0x04, 0x17
        /*004a*/ 	.short	(.L_21 - .L_20)
.L_20:
        /*004c*/ 	.word	0x00000000
        /*0050*/ 	.short	0x0003
        /*0052*/ 	.short	0x0018
        /*0054*/ 	.byte	0x00, 0xf4, 0x21, 0x00


	//----- nvinfo : EIATTR_KPARAM_INFO
	.align		4
.L_21:
        /*0058*/ 	.byte	0x04, 0x17
        /*005a*/ 	.short	(.L_23 - .L_22)
.L_22:
        /*005c*/ 	.word	0x00000000
        /*0060*/ 	.short	0x0002
        /*0062*/ 	.short	0x0010
        /*0064*/ 	.byte	0x00, 0xf4, 0x21, 0x00


	//----- nvinfo : EIATTR_KPARAM_INFO
	.align		4
.L_23:
        /*0068*/ 	.byte	0x04, 0x17
        /*006a*/ 	.short	(.L_25 - .L_24)
.L_24:
        /*006c*/ 	.word	0x00000000
        /*0070*/ 	.short	0x0001
        /*0072*/ 	.short	0x0008
        /*0074*/ 	.byte	0x00, 0xf4, 0x21, 0x00


	//----- nvinfo : EIATTR_KPARAM_INFO
	.align		4
.L_25:
        /*0078*/ 	.byte	0x04, 0x17
        /*007a*/ 	.short	(.L_27 - .L_26)
.L_26:
        /*007c*/ 	.word	0x00000000
        /*0080*/ 	.short	0x0000
        /*0082*/ 	.short	0x0000
        /*0084*/ 	.byte	0x00, 0xf4, 0x21, 0x00


	//----- nvinfo : EIATTR_SPARSE_MMA_MASK
	.align		4
.L_27:
        /*0088*/ 	.byte	0x03, 0x50
        /*008a*/ 	.short	0x0000


	//----- nvinfo : EIATTR_MAXREG_COUNT
	.align		4
        /*008c*/ 	.byte	0x03, 0x1b
        /*008e*/ 	.short	0x00ff


	//----- nvinfo : EIATTR_EXIT_INSTR_OFFSETS
	.align		4
        /*0090*/ 	.byte	0x04, 0x1c
        /*0092*/ 	.short	(.L_29 - .L_28)


	//   ....[0]....
.L_28:
        /*0094*/ 	.word	0x00001f30


	//   ....[1]....
        /*0098*/ 	.word	0x00001f70


	//----- nvinfo : EIATTR_REQNTID
	.align		4
.L_29:
        /*009c*/ 	.byte	0x04, 0x10
        /*009e*/ 	.short	(.L_31 - .L_30)
.L_30:
        /*00a0*/ 	.word	0x00000100
        /*00a4*/ 	.word	0x00000001
        /*00a8*/ 	.word	0x00000001


	//----- nvinfo : EIATTR_CBANK_PARAM_SIZE
	.align		4
.L_31:
        /*00ac*/ 	.byte	0x03, 0x19
        /*00ae*/ 	.short	0x0038


	//----- nvinfo : EIATTR_PARAM_CBANK
	.align		4
        /*00b0*/ 	.byte	0x04, 0x0a
        /*00b2*/ 	.short	(.L_33 - .L_32)
	.align		4
.L_32:
        /*00b4*/ 	.word	index@(.nv.constant0.triton_poi_fused__native_batch_norm_legit_no_training_relu_12)
        /*00b8*/ 	.short	0x0210
        /*00ba*/ 	.short	0x0038


	//----- nvinfo : EIATTR_SW_WAR
	.align		4
.L_33:
        /*00bc*/ 	.byte	0x04, 0x36
        /*00be*/ 	.short	(.L_35 - .L_34)
.L_34:
        /*00c0*/ 	.word	0x00000008
.L_35:


//--------------------- .nv.callgraph             --------------------------
	.section	.nv.callgraph,"",@"SHT_CUDA_CALLGRAPH"
	.align	4
	.sectionentsize	8
	.align		4
        /*0000*/ 	.word	0x00000000
	.align		4
        /*0004*/ 	.word	0xffffffff
	.align		4
        /*0008*/ 	.word	0x00000000
	.align		4
        /*000c*/ 	.word	0xfffffffe
	.align		4
        /*0010*/ 	.word	0x00000000
	.align		4
        /*0014*/ 	.word	0xfffffffd
	.align		4
        /*0018*/ 	.word	0x00000000
	.align		4
        /*001c*/ 	.word	0xfffffffc


//--------------------- .nv.constant4             --------------------------
	.section	.nv.constant4,"a",@progbits
	.align	8
	.align		8
.nv.constant4:
        /*0000*/ 	.dword	_$_str
	.align		8
        /*0008*/ 	.dword	_$_str_$_2


//--------------------- .text.triton_poi_fused__native_batch_norm_legit_no_training_relu_12 --------------------------
	.section	.text.triton_poi_fused__native_batch_norm_legit_no_training_relu_12,"ax",@progbits
	.sectionflags	@"SHF_BARRIERS=1"
	.align	128
        .global         triton_poi_fused__native_batch_norm_legit_no_training_relu_12
        .type           triton_poi_fused__native_batch_norm_legit_no_training_relu_12,@function
        .size           triton_poi_fused__native_batch_norm_legit_no_training_relu_12,(.L_x_1 - triton_poi_fused__native_batch_norm_legit_no_training_relu_12)
        .other          triton_poi_fused__native_batch_norm_legit_no_training_relu_12,@"STO_CUDA_ENTRY STV_DEFAULT"
triton_poi_fused__native_batch_norm_legit_no_training_relu_12:
.text.triton_poi_fused__native_batch_norm_legit_no_training_relu_12:
[----:B------:R-:W0:Y:S01]  /*0000*/  LDC R1, c[0x0][0x28] ;  /* 0x00000a00ff017b82 */ /* 0x000e220000000800 */
[----:B------:R-:W1:Y:S07]  /*0010*/  S2R R0, SR_CTAID.Y ;  /* 0x0000000000007919 */ /* 0x000e6e0000002600 */
[----:B------:R-:W2:Y:S01]  /*0020*/  LDC.64 R12, c[0x0][0x210] ;  /* 0x00008400ff0c7b82 */ /* 0x000ea20000000a00 */
[----:B------:R-:W-:Y:S01]  /*0030*/  ULDC.64 UR6, c[0x0][0x208] ;  /* 0x0000820000067ab9 */ /* 0x000fe20000000a00 */
[----:B------:R-:W3:Y:S01]  /*0040*/  S2R R37, SR_TID.X ;  /* 0x0000000000257919 */ /* 0x000ee20000002100 */
[----:B------:R-:W4:Y:S05]  /*0050*/  S2R R36, SR_CTAID.X ;  /* 0x0000000000247919 */ /* 0x000f2a0000002500 */
[----:B------:R-:W5:Y:S01]  /*0060*/  LDC.64 R8, c[0x0][0x218] ;  /* 0x00008600ff087b82 */ /* 0x000f620000000a00 */
[----:B-1----:R-:W-:-:S02]  /*0070*/  IMAD.SHL.U32 R0, R0, 0x40, RZ ;  /* 0x0000004000007824 */ /* 0x002fc400078e00ff */
[----:B---3--:R-:W-:Y:S01]  /*0080*/  IMAD.SHL.U32 R3, R37, 0x4, RZ ;  /* 0x0000000425037824 */ /* 0x008fe200078e00ff */
[----:B------:R-:W-:Y:S01]  /*0090*/  SHF.R.U32.HI R5, RZ, 0x4, R37 ;  /* 0x00000004ff057819 */ /* 0x000fe20000011625 */
[----:B----4-:R-:W-:-:S03]  /*00a0*/  IMAD.SHL.U32 R36, R36, 0x40, RZ ;  /* 0x0000004024247824 */ /* 0x010fc600078e00ff */
[----:B------:R-:W-:Y:S02]  /*00b0*/  LOP3.LUT R3, R0, 0x3c, R3, 0xf8, !PT ;  /* 0x0000003c00037812 */ /* 0x000fe400078ef803 */
[----:B------:R-:W-:Y:S02]  /*00c0*/  SGXT.U32 R5, R5, 0x4 ;  /* 0x000000040505781a */ /* 0x000fe40000000000 */
[----:B------:R-:W-:Y:S02]  /*00d0*/  SHF.R.S32.HI R2, RZ, 0x1f, R3 ;  /* 0x0000001fff027819 */ /* 0x000fe40000011403 */
[----:B------:R-:W-:Y:S02]  /*00e0*/  ISETP.GE.AND P4, PT, R3, 0x100, PT ;  /* 0x000001000300780c */ /* 0x000fe40003f86270 */
[----:B------:R-:W-:-:S04]  /*00f0*/  LEA.HI R2, R2, R3, RZ, 0x6 ;  /* 0x0000000302027211 */ /* 0x000fc800078f30ff */
[----:B------:R-:W-:Y:S02]  /*0100*/  LOP3.LUT R4, R2, 0xffffffc0, RZ, 0xc0, !PT ;  /* 0xffffffc002047812 */ /* 0x000fe400078ec0ff */
[----:B------:R-:W-:Y:S02]  /*0110*/  SHF.R.S32.HI R6, RZ, 0x6, R2 ;  /* 0x00000006ff067819 */ /* 0x000fe40000011402 */
[----:B------:R-:W-:Y:S01]  /*0120*/  LOP3.LUT R2, R36, R5, RZ, 0xfc, !PT ;  /* 0x0000000524027212 */ /* 0x000fe200078efcff */
[----:B------:R-:W-:Y:S01]  /*0130*/  IMAD.IADD R33, R3, 0x1, -R4 ;  /* 0x0000000103217824 */ /* 0x000fe200078e0a04 */
[----:B------:R-:W-:Y:S02]  /*0140*/  LOP3.LUT R3, R36, 0x10, R5, 0xfe, !PT ;  /* 0x0000001024037812 */ /* 0x000fe400078efe05 */
[----:B------:R-:W-:Y:S01]  /*0150*/  LOP3.LUT R4, R36, 0x20, R5, 0xfe, !PT ;  /* 0x0000002024047812 */ /* 0x000fe200078efe05 */
[----:B------:R-:W-:Y:S01]  /*0160*/  IMAD R6, R6, 0x4840, R33 ;  /* 0x0000484006067824 */ /* 0x000fe200078e0221 */
[----:B------:R-:W-:-:S02]  /*0170*/  LOP3.LUT R5, R36, 0x30, R5, 0xfe, !PT ;  /* 0x0000003024057812 */ /* 0x000fc400078efe05 */
[C---:B------:R-:W-:Y:S01]  /*0180*/  ISETP.LT.AND P1, PT, R3.reuse, 0x121, !P4 ;  /* 0x000001210300780c */ /* 0x040fe20006721270 */
[C-C-:B------:R-:W-:Y:S01]  /*0190*/  IMAD R11, R2.reuse, 0x40, R6.reuse ;  /* 0x00000040020b7824 */ /* 0x140fe200078e0206 */
[----:B------:R-:W-:Y:S01]  /*01a0*/  ISETP.LT.AND P0, PT, R2, 0x121, !P4 ;  /* 0x000001210200780c */ /* 0x000fe20006701270 */
[--C-:B------:R-:W-:Y:S01]  /*01b0*/  IMAD R3, R3, 0x40, R6.reuse ;  /* 0x0000004003037824 */ /* 0x100fe200078e0206 */
[----:B------:R-:W-:Y:S01]  /*01c0*/  CS2R R18, SRZ ;  /* 0x0000000000127805 */ /* 0x000fe2000001ff00 */
[C-C-:B------:R-:W-:Y:S01]  /*01d0*/  IMAD R15, R4.reuse, 0x40, R6.reuse ;  /* 0x00000040040f7824 */ /* 0x140fe200078e0206 */
[----:B------:R-:W-:Y:S01]  /*01e0*/  ISETP.LT.AND P2, PT, R4, 0x121, !P4 ;  /* 0x000001210400780c */ /* 0x000fe20006741270 */
[C---:B------:R-:W-:Y:S01]  /*01f0*/  IMAD R17, R5.reuse, 0x40, R6 ;  /* 0x0000004005117824 */ /* 0x040fe200078e0206 */
[----:B------:R-:W-:Y:S01]  /*0200*/  ISETP.LT.AND P3, PT, R5, 0x121, !P4 ;  /* 0x000001210500780c */ /* 0x000fe20006761270 */
[----:B--2---:R-:W-:Y:S01]  /*0210*/  IMAD.WIDE R10, R11, 0x4, R12 ;  /* 0x000000040b0a7825 */ /* 0x004fe200078e020c */
[----:B------:R-:W-:-:S02]  /*0220*/  CS2R R4, SRZ ;  /* 0x0000000000047805 */ /* 0x000fc4000001ff00 */
[----:B------:R-:W-:Y:S01]  /*0230*/  CS2R R6, SRZ ;  /* 0x0000000000067805 */ /* 0x000fe2000001ff00 */
[----:B------:R-:W-:-:S04]  /*0240*/  IMAD.WIDE R2, R3, 0x4, R12 ;  /* 0x0000000403027825 */ /* 0x000fc800078e020c */
[--C-:B------:R-:W-:Y:S01]  /*0250*/  IMAD.WIDE R14, R15, 0x4, R12.reuse ;  /* 0x000000040f0e7825 */ /* 0x100fe200078e020c */
[----:B------:R-:W2:Y:S03]  /*0260*/  @P0 LDG.E.EL.128 R4, desc[UR6][R10.64] ;  /* 0x000000060a040981 */ /* 0x000ea6000c2e1d00 */
[----:B------:R-:W-:Y:S01]  /*0270*/  IMAD.WIDE R12, R17, 0x4, R12 ;  /* 0x00000004110c7825 */ /* 0x000fe200078e020c */
[----:B------:R-:W-:-:S06]  /*0280*/  CS2R R16, SRZ ;  /* 0x0000000000107805 */ /* 0x000fcc000001ff00 */
[----:B------:R1:W3:Y:S02]  /*0290*/  @P1 LDG.E.EL.128 R16, desc[UR6][R2.64] ;  /* 0x0000000602101981 */ /* 0x0002e4000c2e1d00 */
[----:B-1----:R-:W1:Y:S01]  /*02a0*/  LDC.64 R2, c[0x0][0x220] ;  /* 0x00008800ff027b82 */ /* 0x002e620000000a00 */
[C---:B-----5:R-:W-:Y:S01]  /*02b0*/  IMAD.WIDE R34, R33.reuse, 0x4, R8 ;  /* 0x0000000421227825 */ /* 0x060fe200078e0208 */
[----:B------:R-:W-:Y:S02]  /*02c0*/  CS2R R8, SRZ ;  /* 0x0000000000087805 */ /* 0x000fe4000001ff00 */
[----:B------:R-:W-:Y:S01]  /*02d0*/  CS2R R10, SRZ ;  /* 0x00000000000a7805 */ /* 0x000fe2000001ff00 */
[----:B-1----:R-:W-:-:S05]  /*02e0*/  IMAD.WIDE R2, R33, 0x4, R2 ;  /* 0x0000000421027825 */ /* 0x002fca00078e0202 */
[----:B------:R1:W4:Y:S01]  /*02f0*/  @!P4 LDG.E.EL.128 R8, desc[UR6][R2.64] ;  /* 0x000000060208c981 */ /* 0x000322000c2e1d00 */
[----:B------:R-:W-:Y:S02]  /*0300*/  CS2R R28, SRZ ;  /* 0x00000000001c7805 */ /* 0x000fe4000001ff00 */
[----:B------:R-:W-:Y:S02]  /*0310*/  CS2R R30, SRZ ;  /* 0x00000000001e7805 */ /* 0x000fe4000001ff00 */
[----:B------:R-:W-:Y:S02]  /*0320*/  CS2R R20, SRZ ;  /* 0x0000000000147805 */ /* 0x000fe4000001ff00 */
[----:B------:R-:W-:Y:S02]  /*0330*/  CS2R R24, SRZ ;  /* 0x0000000000187805 */ /* 0x000fe4000001ff00 */
[----:B------:R-:W-:Y:S02]  /*0340*/  CS2R R26, SRZ ;  /* 0x00000000001a7805 */ /* 0x000fe4000001ff00 */
[----:B------:R-:W-:Y:S01]  /*0350*/  CS2R R22, SRZ ;  /* 0x0000000000167805 */ /* 0x000fe2000001ff00 */
[----:B------:R-:W5:Y:S01]  /*0360*/  @P2 LDG.E.EL.128 R28, desc[UR6][R14.64] ;  /* 0x000000060e1c2981 */ /* 0x000f62000c2e1d00 */
[----:B-1----:R-:W1:Y:S03]  /*0370*/  LDC.64 R2, c[0x0][0x230] ;  /* 0x00008c00ff027b82 */ /* 0x002e660000000a00 */
[----:B------:R1:W2:Y:S04]  /*0380*/  @!P4 LDG.E.EL.128 R24, desc[UR6][R34.64] ;  /* 0x000000062218c981 */ /* 0x0002a8000c2e1d00 */
[----:B------:R1:W3:Y:S02]  /*0390*/  @P3 LDG.E.EL.128 R20, desc[UR6][R12.64] ;  /* 0x000000060c143981 */ /* 0x0002e4000c2e1d00 */
[----:B01----:R-:W0:Y:S01]  /*03a0*/  LDC.64 R34, c[0x0][0x228] ;  /* 0x00008a00ff227b82 */ /* 0x003e220000000a00 */
[----:B------:R-:W-:-:S02]  /*03b0*/  CS2R R14, SRZ ;  /* 0x00000000000e7805 */ /* 0x000fc4000001ff00 */
[----:B------:R-:W-:Y:S01]  /*03c0*/  CS2R R12, SRZ ;  /* 0x00000000000c7805 */ /* 0x000fe2000001ff00 */
[----:B------:R-:W-:-:S04]  /*03d0*/  IMAD.WIDE R2, R33, 0x4, R2 ;  /* 0x0000000421027825 */ /* 0x000fc800078e0202 */
[----:B0-----:R-:W-:Y:S01]  /*03e0*/  IMAD.WIDE R34, R33, 0x4, R34 ;  /* 0x0000000421227825 */ /* 0x001fe200078e0222 */
[----:B------:R-:W-:-:S04]  /*03f0*/  CS2R R32, SRZ ;  /* 0x0000000000207805 */ /* 0x000fc8000001ff00 */
[----:B------:R0:W5:Y:S02]  /*0400*/  @!P4 LDG.E.EL.128 R12, desc[UR6][R34.64] ;  /* 0x00000006220cc981 */ /* 0x000164000c2e1d00 */
[----:B0-----:R-:W-:-:S06]  /*0410*/  CS2R R34, SRZ ;  /* 0x0000000000227805 */ /* 0x001fcc000001ff00 */
[----:B------:R0:W5:Y:S01]  /*0420*/  @!P4 LDG.E.EL.128 R32, desc[UR6][R2.64] ;  /* 0x000000060220c981 */ /* 0x000162000c2e1d00 */
[----:B------:R-:W1:Y:S01]  /*0430*/  S2UR UR5, SR_CgaCtaId ;  /* 0x00000000000579c3 */ /* 0x000e620000008800 */
[----:B------:R-:W-:Y:S01]  /*0440*/  LOP3.LUT R36, R36, 0x3f, R37, 0xf8, !PT ;  /* 0x0000003f24247812 */ /* 0x000fe200078ef825 */
[----:B------:R-:W-:Y:S01]  /*0450*/  UMOV UR4, 0x400 ;  /* 0x0000040000047882 */ /* 0x000fe20000000000 */
[----:B------:R-:W-:-:S04]  /*0460*/  SHF.R.U32.HI R37, RZ, 0x6, R37 ;  /* 0x00000006ff257819 */ /* 0x000fc80000011625 */
[----:B------:R-:W-:-:S04]  /*0470*/  SGXT.U32 R37, R37, 0x2 ;  /* 0x000000022525781a */ /* 0x000fc80000000000 */
[----:B------:R-:W-:Y:S01]  /*0480*/  LOP3.LUT R0, R37, R0, RZ, 0xfc, !PT ;  /* 0x0000000025007212 */ /* 0x000fe200078efcff */
[----:B-1----:R-:W-:Y:S01]  /*0490*/  UPRMT UR4, UR5, 0x654, UR4 ;  /* 0x0000065405047896 */ /* 0x002fe20008000004 */
[----:B----4-:R-:W-:-:S06]  /*04a0*/  FADD R8, R8, 9.9999997473787516356e-06 ;  /* 0x3727c5ac08087421 */ /* 0x010fcc0000000000 */
[----:B------:R-:W1:Y:S01]  /*04b0*/  MUFU.SQRT R8, R8 ;  /* 0x0000000800087308 */ /* 0x000e620000002000 */
[----:B------:R-:W-:Y:S01]  /*04c0*/  FADD R11, R11, 9.9999997473787516356e-06 ;  /* 0x3727c5ac0b0b7421 */ /* 0x000fe20000000000 */
[----:B--2---:R-:W-:-:S06]  /*04d0*/  FADD R4, -R24, R4 ;  /* 0x0000000418047221 */ /* 0x004fcc0000000100 */
[----:B------:R-:W2:Y:S01]  /*04e0*/  MUFU.SQRT R11, R11 ;  /* 0x0000000b000b7308 */ /* 0x000ea20000002000 */
[C---:B---3--:R-:W-:Y:S01]  /*04f0*/  FADD R16, -R24.reuse, R16 ;  /* 0x0000001018107221 */ /* 0x048fe20000000100 */
[C---:B-----5:R-:W-:Y:S01]  /*0500*/  FADD R28, -R24.reuse, R28 ;  /* 0x0000001c181c7221 */ /* 0x060fe20000000100 */
[----:B------:R-:W-:Y:S01]  /*0510*/  FADD R20, -R24, R20 ;  /* 0x0000001418147221 */ /* 0x000fe20000000100 */
[----:B-1----:R-:W-:Y:S01]  /*0520*/  FSETP.GT.AND P4, PT, R8, 8.50705917302346158658e+37, PT ;  /* 0x7e8000000800780b */ /* 0x002fe20003f84000 */
[----:B------:R-:W-:Y:S01]  /*0530*/  FADD R24, R10, 9.9999997473787516356e-06 ;  /* 0x3727c5ac0a187421 */ /* 0x000fe20000000000 */
[----:B------:R-:W-:Y:S01]  /*0540*/  FSETP.GEU.AND P5, PT, R8, 1.175494350822287508e-38, PT ;  /* 0x008000000800780b */ /* 0x000fe20003fae000 */
[----:B------:R-:W-:-:S04]  /*0550*/  FADD R9, R9, 9.9999997473787516356e-06 ;  /* 0x3727c5ac09097421 */ /* 0x000fc80000000000 */
[----:B------:R-:W1:Y:S01]  /*0560*/  MUFU.SQRT R24, R24 ;  /* 0x0000001800187308 */ /* 0x000e620000002000 */
[----:B--2---:R-:W-:Y:S01]  /*0570*/  FSETP.GT.AND P3, PT, R11, 8.50705917302346158658e+37, PT ;  /* 0x7e8000000b00780b */ /* 0x004fe20003f64000 */
[----:B0-----:R-:W-:-:S04]  /*0580*/  FADD R2, -R27, R23 ;  /* 0x000000171b027221 */ /* 0x001fc80000000100 */
[----:B------:R-:W-:Y:S02]  /*0590*/  @P4 FMUL R8, R8, 0.25 ;  /* 0x3e80000008084820 */ /* 0x000fe40000400000 */
[----:B------:R-:W0:Y:S01]  /*05a0*/  MUFU.SQRT R9, R9 ;  /* 0x0000000900097308 */ /* 0x000e220000002000 */
[----:B------:R-:W-:Y:S02]  /*05b0*/  IMAD.MOV.U32 R23, RZ, RZ, 0x3e800000 ;  /* 0x3e800000ff177424 */ /* 0x000fe400078e00ff */
[----:B------:R-:W-:Y:S01]  /*05c0*/  @!P5 FMUL R8, R8, 16777216 ;  /* 0x4b8000000808d820 */ /* 0x000fe20000400000 */
[----:B------:R-:W-:Y:S01]  /*05d0*/  FSETP.GEU.AND P2, PT, R11, 1.175494350822287508e-38, PT ;  /* 0x008000000b00780b */ /* 0x000fe20003f4e000 */
[----:B------:R-:W-:Y:S01]  /*05e0*/  FADD R10, -R27, R7 ;  /* 0x000000071b0a7221 */ /* 0x000fe20000000100 */
[----:B------:R-:W-:Y:S02]  /*05f0*/  FSEL R7, R23, 1, P4 ;  /* 0x3f80000017077808 */ /* 0x000fe40002000000 */
[----:B------:R-:W2:Y:S01]  /*0600*/  MUFU.RCP R3, R8 ;  /* 0x0000000800037308 */ /* 0x000ea20000001000 */
[C---:B-1----:R-:W-:Y:S01]  /*0610*/  FSETP.GT.AND P4, PT, R24.reuse, 8.50705917302346158658e+37, PT ;  /* 0x7e8000001800780b */ /* 0x042fe20003f84000 */
[----:B------:R-:W-:Y:S01]  /*0620*/  @P3 FMUL R11, R11, 0.25 ;  /* 0x3e8000000b0b3820 */ /* 0x000fe20000400000 */
[----:B------:R-:W-:Y:S01]  /*0630*/  @!P5 FMUL R7, R7, 16777216 ;  /* 0x4b8000000707d820 */ /* 0x000fe20000400000 */
[----:B------:R-:W-:-:S02]  /*0640*/  FSETP.GEU.AND P5, PT, R24, 1.175494350822287508e-38, PT ;  /* 0x008000001800780b */ /* 0x000fc40003fae000 */
[----:B0-----:R-:W-:-:S03]  /*0650*/  FSETP.GT.AND P1, PT, R9, 8.50705917302346158658e+37, PT ;  /* 0x7e8000000900780b */ /* 0x001fc60003f24000 */
[----:B------:R-:W-:Y:S01]  /*0660*/  @!P2 FMUL R11, R11, 16777216 ;  /* 0x4b8000000b0ba820 */ /* 0x000fe20000400000 */
[----:B------:R-:W-:Y:S01]  /*0670*/  FSETP.GEU.AND P0, PT, R9, 1.175494350822287508e-38, PT ;  /* 0x008000000900780b */ /* 0x000fe20003f0e000 */
[C---:B------:R-:W-:Y:S01]  /*0680*/  FADD R5, -R25.reuse, R5 ;  /* 0x0000000519057221 */ /* 0x040fe20000000100 */
[C---:B------:R-:W-:Y:S01]  /*0690*/  FADD R17, -R25.reuse, R17 ;  /* 0x0000001119117221 */ /* 0x040fe20000000100 */
[C---:B------:R-:W-:Y:S01]  /*06a0*/  FADD R29, -R25.reuse, R29 ;  /* 0x0000001d191d7221 */ /* 0x040fe20000000100 */
[----:B------:R-:W-:Y:S01]  /*06b0*/  FADD R21, -R25, R21 ;  /* 0x0000001519157221 */ /* 0x000fe20000000100 */
[----:B--2---:R-:W-:Y:S01]  /*06c0*/  FMUL R3, R3, R7 ;  /* 0x0000000703037220 */ /* 0x004fe20000400000 */
[----:B------:R-:W0:Y:S01]  /*06d0*/  MUFU.RCP R25, R11 ;  /* 0x0000000b00197308 */ /* 0x000e220000001000 */
[----:B------:R-:W1:Y:S01]  /*06e0*/  S2R R7, SR_TID.X ;  /* 0x0000000000077919 */ /* 0x000e620000002100 */
[----:B------:R-:W-:Y:S01]  /*06f0*/  @P4 FMUL R24, R24, 0.25 ;  /* 0x3e80000018184820 */ /* 0x000fe20000400000 */
[----:B------:R-:W-:Y:S01]  /*0700*/  FSEL R8, R23, 1, P3 ;  /* 0x3f80000017087808 */ /* 0x000fe20001800000 */
[----:B------:R-:W-:-:S02]  /*0710*/  @P1 FMUL R9, R9, 0.25 ;  /* 0x3e80000009091820 */ /* 0x000fc40000400000 */
[----:B------:R-:W-:Y:S01]  /*0720*/  @!P5 FMUL R24, R24, 16777216 ;  /* 0x4b8000001818d820 */ /* 0x000fe20000400000 */
[C---:B------:R-:W-:Y:S01]  /*0730*/  FADD R6, -R26.reuse, R6 ;  /* 0x000000061a067221 */ /* 0x040fe20000000100 */
[----:B------:R-:W-:Y:S01]  /*0740*/  @!P0 FMUL R9, R9, 16777216 ;  /* 0x4b80000009098820 */ /* 0x000fe20000400000 */
[C---:B------:R-:W-:Y:S01]  /*0750*/  FADD R18, -R26.reuse, R18 ;  /* 0x000000121a127221 */ /* 0x040fe20000000100 */
[C---:B------:R-:W-:Y:S01]  /*0760*/  FADD R30, -R26.reuse, R30 ;  /* 0x0000001e1a1e7221 */ /* 0x040fe20000000100 */
[----:B------:R-:W-:Y:S01]  /*0770*/  FADD R26, -R26, R22 ;  /* 0x000000161a1a7221 */ /* 0x000fe20000000100 */
[----:B------:R-:W-:Y:S01]  /*0780*/  @!P2 FMUL R8, R8, 16777216 ;  /* 0x4b8000000808a820 */ /* 0x000fe20000400000 */
[----:B------:R-:W2:Y:S01]  /*0790*/  MUFU.RCP R24, R24 ;  /* 0x0000001800187308 */ /* 0x000ea20000001000 */
[C---:B------:R-:W-:Y:S01]  /*07a0*/  FADD R19, -R27.reuse, R19 ;  /* 0x000000131b137221 */ /* 0x040fe20000000100 */
[----:B------:R-:W-:Y:S01]  /*07b0*/  FADD R22, -R27, R31 ;  /* 0x0000001f1b167221 */ /* 0x000fe20000000100 */
[----:B0-----:R-:W-:Y:S01]  /*07c0*/  FMUL R25, R25, R8 ;  /* 0x0000000819197220 */ /* 0x001fe20000400000 */
[----:B------:R-:W-:-:S04]  /*07d0*/  FSEL R8, R23, 1, P1 ;  /* 0x3f80000017087808 */ /* 0x000fc80000800000 */
[----:B------:R-:W0:Y:S01]  /*07e0*/  MUFU.RCP R27, R9 ;  /* 0x00000009001b7308 */ /* 0x000e220000001000 */
[----:B------:R-:W-:Y:S01]  /*07f0*/  FSEL R23, R23, 1, P4 ;  /* 0x3f80000017177808 */ /* 0x000fe20002000000 */
[----:B------:R-:W-:-:S04]  /*0800*/  @!P0 FMUL R8, R8, 16777216 ;  /* 0x4b80000008088820 */ /* 0x000fc80000400000 */
[----:B------:R-:W-:-:S04]  /*0810*/  @!P5 FMUL R23, R23, 16777216 ;  /* 0x4b8000001717d820 */ /* 0x000fc80000400000 */
[----:B--2---:R-:W-:Y:S01]  /*0820*/  FMUL R23, R24, R23 ;  /* 0x0000001718177220 */ /* 0x004fe20000400000 */
[----:B0-----:R-:W-:Y:S01]  /*0830*/  FMUL R27, R27, R8 ;  /* 0x000000081b1b7220 */ /* 0x001fe20000400000 */
[----:B------:R-:W-:Y:S02]  /*0840*/  FMUL R8, R25, R19 ;  /* 0x0000001319087220 */ /* 0x000fe40000400000 */
[C---:B------:R-:W-:Y:S01]  /*0850*/  FMUL R9, R23.reuse, R26 ;  /* 0x0000001a17097220 */ /* 0x040fe20000400000 */
[C---:B------:R-:W-:Y:S01]  /*0860*/  FMUL R11, R23.reuse, R30 ;  /* 0x0000001e170b7220 */ /* 0x040fe20000400000 */
[C---:B------:R-:W-:Y:S01]  /*0870*/  FMUL R19, R23.reuse, R18 ;  /* 0x0000001217137220 */ /* 0x040fe20000400000 */
[----:B------:R-:W-:Y:S01]  /*0880*/  FMUL R23, R23, R6 ;  /* 0x0000000617177220 */ /* 0x000fe20000400000 */
[----:B-1----:R-:W-:Y:S02]  /*0890*/  IMAD.SHL.U32 R6, R7, 0x100, RZ ;  /* 0x0000010007067824 */ /* 0x002fe400078e00ff */
[C---:B------:R-:W-:Y:S01]  /*08a0*/  FMUL R2, R25.reuse, R2 ;  /* 0x0000000219027220 */ /* 0x040fe20000400000 */
[C---:B------:R-:W-:Y:S01]  /*08b0*/  FMUL R22, R25.reuse, R22 ;  /* 0x0000001619167220 */ /* 0x040fe20000400000 */
[----:B------:R-:W-:Y:S01]  /*08c0*/  FMUL R10, R25, R10 ;  /* 0x0000000a190a7220 */ /* 0x000fe20000400000 */
[----:B------:R-:W-:-:S02]  /*08d0*/  SHF.R.U32.HI R25, RZ, 0x4, R7 ;  /* 0x00000004ff197819 */ /* 0x000fc40000011607 */
[----:B------:R-:W-:Y:S02]  /*08e0*/  LOP3.LUT R18, R6, 0xf00, RZ, 0xc0, !PT ;  /* 0x00000f0006127812 */ /* 0x000fe400078ec0ff */
[----:B------:R-:W-:Y:S02]  /*08f0*/  SGXT.U32 R25, R25, 0x4 ;  /* 0x000000041919781a */ /* 0x000fe40000000000 */
[C---:B------:R-:W-:Y:S02]  /*0900*/  LOP3.LUT R24, R18.reuse, 0x40, RZ, 0xfc, !PT ;  /* 0x0000004012187812 */ /* 0x040fe400078efcff */
[C---:B------:R-:W-:Y:S02]  /*0910*/  LOP3.LUT R26, R18.reuse, 0x80, RZ, 0xfc, !PT ;  /* 0x00000080121a7812 */ /* 0x040fe400078efcff */
[C---:B------:R-:W-:Y:S02]  /*0920*/  LOP3.LUT R6, R18.reuse, R25, RZ, 0xfc, !PT ;  /* 0x0000001912067212 */ /* 0x040fe400078efcff */
[----:B------:R-:W-:-:S02]  /*0930*/  LOP3.LUT R30, R18, 0xc0, RZ, 0xfc, !PT ;  /* 0x000000c0121e7812 */ /* 0x000fc400078efcff */
[----:B------:R-:W-:Y:S02]  /*0940*/  LEA.HI R25, R18, UR4, RZ, 0x1c ;  /* 0x0000000412197c11 */ /* 0x000fe4000f8fe0ff */
[----:B------:R-:W-:Y:S02]  /*0950*/  LEA.HI R31, R24, UR4, RZ, 0x1c ;  /* 0x00000004181f7c11 */ /* 0x000fe4000f8fe0ff */
[----:B------:R-:W-:Y:S02]  /*0960*/  LEA.HI R37, R26, UR4, RZ, 0x1c ;  /* 0x000000041a257c11 */ /* 0x000fe4000f8fe0ff */
[----:B------:R-:W-:Y:S01]  /*0970*/  LEA.HI R30, R30, UR4, RZ, 0x1c ;  /* 0x000000041e1e7c11 */ /* 0x000fe2000f8fe0ff */
[C---:B------:R-:W-:Y:S02]  /*0980*/  IMAD R24, R6.reuse, 0x4, R25 ;  /* 0x0000000406187824 */ /* 0x040fe400078e0219 */
[C---:B------:R-:W-:Y:S02]  /*0990*/  IMAD R25, R6.reuse, 0x4, R31 ;  /* 0x0000000406197824 */ /* 0x040fe400078e021f */
[----:B------:R-:W-:Y:S01]  /*09a0*/  FMUL R31, R3, R20 ;  /* 0x00000014031f7220 */ /* 0x000fe20000400000 */
[----:B------:R-:W-:-:S02]  /*09b0*/  IMAD R18, R6, 0x4, R37 ;  /* 0x0000000406127824 */ /* 0x000fc400078e0225 */
[----:B------:R-:W-:Y:S01]  /*09c0*/  FMUL R20, R3, R16 ;  /* 0x0000001003147220 */ /* 0x000fe20000400000 */
[----:B------:R-:W-:Y:S02]  /*09d0*/  IMAD R6, R6, 0x4, R30 ;  /* 0x0000000406067824 */ /* 0x000fe400078e021e */
[----:B------:R-:W-:Y:S01]  /*09e0*/  FMUL R30, R27, R5 ;  /* 0x000000051b1e7220 */ /* 0x000fe20000400000 */
[C---:B------:R-:W-:Y:S01]  /*09f0*/  FMUL R37, R3.reuse, R28 ;  /* 0x0000001c03257220 */ /* 0x040fe20000400000 */
[----:B------:R-:W-:Y:S01]  /*0a00*/  FMUL R3, R3, R4 ;  /* 0x0000000403037220 */ /* 0x000fe20000400000 */
[-CC-:B------:R-:W-:Y:S01]  /*0a10*/  FFMA R4, R20, R12.reuse, R32.reuse ;  /* 0x0000000c14047223 */ /* 0x180fe20000000020 */
[----:B------:R-:W-:Y:S02]  /*0a20*/  FFMA R20, R30, R13, R33 ;  /* 0x0000000d1e147223 */ /* 0x000fe40000000021 */
[----:B------:R-:W-:Y:S01]  /*0a30*/  FFMA R5, R3, R12, R32 ;  /* 0x0000000c03057223 */ /* 0x000fe20000000020 */
[----:B------:R-:W-:Y:S01]  /*0a40*/  FFMA R10, R10, R15, R35 ;  /* 0x0000000f0a0a7223 */ /* 0x000fe20000000023 */
[----:B------:R-:W-:Y:S01]  /*0a50*/  FMUL R28, R27, R17 ;  /* 0x000000111b1c7220 */ /* 0x000fe20000400000 */
[----:B------:R-:W-:-:S02]  /*0a60*/  FSETP.GEU.AND P6, PT, R20, RZ, PT ;  /* 0x000000ff1400720b */ /* 0x000fc40003fce000 */
[----:B------:R-:W-:Y:S01]  /*0a70*/  FSETP.GEU.AND P4, PT, R5, RZ, PT ;  /* 0x000000ff0500720b */ /* 0x000fe20003f8e000 */
[----:B------:R-:W-:Y:S01]  /*0a80*/  FFMA R17, R28, R13, R33 ;  /* 0x0000000d1c117223 */ /* 0x000fe20000000021 */
[----:B------:R-:W-:Y:S01]  /*0a90*/  FSEL R20, R20, RZ, P6 ;  /* 0x000000ff14147208 */ /* 0x000fe20003000000 */
[----:B------:R-:W-:Y:S01]  /*0aa0*/  FFMA R23, R23, R14, R34 ;  /* 0x0000000e17177223 */ /* 0x000fe20000000022 */
[----:B------:R-:W-:Y:S01]  /*0ab0*/  FSETP.GEU.AND P6, PT, R10, RZ, PT ;  /* 0x000000ff0a00720b */ /* 0x000fe20003fce000 */
[--C-:B------:R-:W-:Y:S01]  /*0ac0*/  FFMA R8, R8, R15, R35.reuse ;  /* 0x0000000f08087223 */ /* 0x100fe20000000023 */
[----:B------:R-:W-:Y:S01]  /*0ad0*/  FSEL R5, R5, RZ, P4 ;  /* 0x000000ff05057208 */ /* 0x000fe20002000000 */
[----:B------:R-:W-:Y:S01]  /*0ae0*/  FMUL R16, R27, R29 ;  /* 0x0000001d1b107220 */ /* 0x000fe20000400000 */
[----:B------:R-:W-:Y:S01]  /*0af0*/  FSETP.GEU.AND P4, PT, R4, RZ, PT ;  /* 0x000000ff0400720b */ /* 0x000fe20003f8e000 */
[-CC-:B------:R-:W-:Y:S01]  /*0b00*/  FFMA R22, R22, R15.reuse, R35.reuse ;  /* 0x0000000f16167223 */ /* 0x180fe20000000023 */
[----:B------:R-:W-:Y:S01]  /*0b10*/  FFMA R2, R2, R15, R35 ;  /* 0x0000000f02027223 */ /* 0x000fe20000000023 */
[-CC-:B------:R-:W-:Y:S01]  /*0b20*/  FFMA R3, R37, R12.reuse, R32.reuse ;  /* 0x0000000c25037223 */ /* 0x180fe20000000020 */
[----:B------:R-:W-:Y:S01]  /*0b30*/  FSEL R15, R10, RZ, P6 ;  /* 0x000000ff0a0f7208 */ /* 0x000fe20003000000 */
[----:B------:R-:W-:Y:S01]  /*0b40*/  FFMA R12, R31, R12, R32 ;  /* 0x0000000c1f0c7223 */ /* 0x000fe20000000020 */
[----:B------:R-:W-:Y:S01]  /*0b50*/  FFMA R29, R19, R14, R34 ;  /* 0x0000000e131d7223 */ /* 0x000fe20000000022 */
[----:B------:R-:W-:-:S02]  /*0b60*/  FSETP.GEU.AND P5, PT, R23, RZ, PT ;  /* 0x000000ff1700720b */ /* 0x000fc40003fae000 */
[----:B------:R-:W-:Y:S01]  /*0b70*/  FSETP.GEU.AND P6, PT, R17, RZ, PT ;  /* 0x000000ff1100720b */ /* 0x000fe20003fce000 */
[----:B------:R-:W-:Y:S01]  /*0b80*/  FFMA R16, R16, R13, R33 ;  /* 0x0000000d10107223 */ /* 0x000fe20000000021 */
[----:B------:R-:W-:Y:S02]  /*0b90*/  FSEL R31, R4, RZ, P4 ;  /* 0x000000ff041f7208 */ /* 0x000fe40002000000 */
[----:B------:R-:W-:Y:S01]  /*0ba0*/  FSETP.GEU.AND P4, PT, R8, RZ, PT ;  /* 0x000000ff0800720b */ /* 0x000fe20003f8e000 */
[----:B------:R-:W-:Y:S01]  /*0bb0*/  FFMA R30, R11, R14, R34 ;  /* 0x0000000e0b1e7223 */ /* 0x000fe20000000022 */
[----:B------:R-:W-:Y:S01]  /*0bc0*/  FSEL R23, R23, RZ, P5 ;  /* 0x000000ff17177208 */ /* 0x000fe20002800000 */
[----:B------:R0:W-:Y:S01]  /*0bd0*/  STS [R24], R5 ;  /* 0x0000000518007388 */ /* 0x0001e20000000800 */
[----:B------:R-:W-:Y:S01]  /*0be0*/  FSEL R4, R17, RZ, P6 ;  /* 0x000000ff11047208 */ /* 0x000fe20003000000 */
[----:B------:R-:W-:Y:S01]  /*0bf0*/  FMUL R26, R27, R21 ;  /* 0x000000151b1a7220 */ /* 0x000fe20000400000 */
[----:B------:R-:W-:-:S02]  /*0c00*/  FSETP.GEU.AND P5, PT, R29, RZ, PT ;  /* 0x000000ff1d00720b */ /* 0x000fc40003fae000 */
[----:B------:R-:W-:Y:S01]  /*0c10*/  FSETP.GEU.AND P6, PT, R3, RZ, PT ;  /* 0x000000ff0300720b */ /* 0x000fe20003fce000 */
[----:B------:R-:W-:Y:S01]  /*0c20*/  STS [R25+0x100], R20 ;  /* 0x0001001419007388 */ /* 0x000fe20000000800 */
[----:B------:R-:W-:Y:S02]  /*0c30*/  FSEL R29, R29, RZ, P5 ;  /* 0x000000ff1d1d7208 */ /* 0x000fe40002800000 */
[----:B0-----:R-:W-:Y:S02]  /*0c40*/  FSEL R5, R8, RZ, P4 ;  /* 0x000000ff08057208 */ /* 0x001fe40002000000 */
[----:B------:R-:W-:Y:S01]  /*0c50*/  FSETP.GEU.AND P4, PT, R16, RZ, PT ;  /* 0x000000ff1000720b */ /* 0x000fe20003f8e000 */
[----:B------:R-:W-:Y:S01]  /*0c60*/  FFMA R26, R26, R13, R33 ;  /* 0x0000000d1a1a7223 */ /* 0x000fe20000000021 */
[----:B------:R-:W-:Y:S01]  /*0c70*/  FSEL R3, R3, RZ, P6 ;  /* 0x000000ff03037208 */ /* 0x000fe20003000000 */
[----:B------:R0:W-:Y:S01]  /*0c80*/  STS [R18+0x200], R23 ;  /* 0x0002001712007388 */ /* 0x0001e20000000800 */
[----:B------:R-:W-:Y:S01]  /*0c90*/  FSETP.GEU.AND P6, PT, R30, RZ, PT ;  /* 0x000000ff1e00720b */ /* 0x000fe20003fce000 */
[----:B------:R-:W-:Y:S01]  /*0ca0*/  FFMA R14, R9, R14, R34 ;  /* 0x0000000e090e7223 */ /* 0x000fe20000000022 */
[----:B------:R-:W-:Y:S01]  /*0cb0*/  FSETP.GEU.AND P5, PT, R22, RZ, PT ;  /* 0x000000ff1600720b */ /* 0x000fe20003fae000 */
[----:B------:R1:W-:Y:S01]  /*0cc0*/  STS [R6+0x300], R15 ;  /* 0x0003000f06007388 */ /* 0x0003e20000000800 */
[----:B------:R-:W-:-:S02]  /*0cd0*/  FSEL R16, R16, RZ, P4 ;  /* 0x000000ff10107208 */ /* 0x000fc40002000000 */
[----:B------:R-:W-:Y:S01]  /*0ce0*/  FSETP.GEU.AND P4, PT, R12, RZ, PT ;  /* 0x000000ff0c00720b */ /* 0x000fe20003f8e000 */
[----:B------:R-:W-:Y:S01]  /*0cf0*/  STS [R24+0x40], R31 ;  /* 0x0000401f18007388 */ /* 0x000fe20000000800 */
[----:B0-----:R-:W-:-:S03]  /*0d00*/  FSEL R23, R22, RZ, P5 ;  /* 0x000000ff16177208 */ /* 0x001fc60002800000 */
[----:B------:R-:W-:Y:S01]  /*0d10*/  STS [R25+0x140], R4 ;  /* 0x0001400419007388 */ /* 0x000fe20000000800 */
[----:B-1----:R-:W-:-:S03]  /*0d20*/  FSEL R15, R30, RZ, P6 ;  /* 0x000000ff1e0f7208 */ /* 0x002fc60003000000 */
[----:B------:R0:W-:Y:S01]  /*0d30*/  STS [R18+0x240], R29 ;  /* 0x0002401d12007388 */ /* 0x0001e20000000800 */
[----:B------:R-:W-:Y:S02]  /*0d40*/  FSETP.GEU.AND P6, PT, R26, RZ, PT ;  /* 0x000000ff1a00720b */ /* 0x000fe40003fce000 */
[----:B------:R-:W-:Y:S01]  /*0d50*/  FSETP.GEU.AND P5, PT, R14, RZ, PT ;  /* 0x000000ff0e00720b */ /* 0x000fe20003fae000 */
[----:B------:R1:W-:Y:S01]  /*0d60*/  STS [R6+0x340], R5 ;  /* 0x0003400506007388 */ /* 0x0003e20000000800 */
[----:B------:R-:W-:-:S03]  /*0d70*/  FSEL R26, R26, RZ, P6 ;  /* 0x000000ff1a1a7208 */ /* 0x000fc60003000000 */
[----:B------:R-:W-:Y:S01]  /*0d80*/  STS [R24+0x80], R3 ;  /* 0x0000800318007388 */ /* 0x000fe20000000800 */
[----:B0-----:R-:W-:-:S03]  /*0d90*/  FSEL R29, R14, RZ, P5 ;  /* 0x000000ff0e1d7208 */ /* 0x001fc60002800000 */
[----:B------:R-:W-:Y:S01]  /*0da0*/  STS [R25+0x180], R16 ;  /* 0x0001801019007388 */ /* 0x000fe20000000800 */
[----:B-1----:R-:W-:Y:S02]  /*0db0*/  FSEL R5, R12, RZ, P4 ;  /* 0x000000ff0c057208 */ /* 0x002fe40002000000 */
[C---:B------:R-:W-:Y:S01]  /*0dc0*/  FSETP.GEU.AND P4, PT, R2.reuse, RZ, PT ;  /* 0x000000ff0200720b */ /* 0x040fe20003f8e000 */
[----:B------:R-:W-:Y:S04]  /*0dd0*/  STS [R18+0x280], R15 ;  /* 0x0002800f12007388 */ /* 0x000fe80000000800 */
[----:B------:R0:W-:Y:S04]  /*0de0*/  STS [R6+0x380], R23 ;  /* 0x0003801706007388 */ /* 0x0001e80000000800 */
[----:B------:R1:W-:Y:S01]  /*0df0*/  STS [R24+0xc0], R5 ;  /* 0x0000c00518007388 */ /* 0x0003e20000000800 */
[----:B0-----:R-:W-:-:S03]  /*0e00*/  FSEL R23, R2, RZ, P4 ;  /* 0x000000ff02177208 */ /* 0x001fc60002000000 */
[----:B------:R-:W-:Y:S04]  /*0e10*/  STS [R25+0x1c0], R26 ;  /* 0x0001c01a19007388 */ /* 0x000fe80000000800 */
[----:B------:R-:W-:Y:S04]  /*0e20*/  STS [R18+0x2c0], R29 ;  /* 0x0002c01d12007388 */ /* 0x000fe80000000800 */
[----:B------:R0:W-:Y:S01]  /*0e30*/  STS [R6+0x3c0], R23 ;  /* 0x0003c01706007388 */ /* 0x0001e20000000800 */
[----:B------:R-:W-:Y:S02]  /*0e40*/  SHF.R.U32.HI R3, RZ, 0x4, R7 ;  /* 0x00000004ff037819 */ /* 0x000fe40000011607 */
[----:B------:R-:W-:-:S02]  /*0e50*/  LOP3.LUT R17, R0, 0x2c, RZ, 0xfc, !PT ;  /* 0x0000002c00117812 */ /* 0x000fc400078efcff */
[----:B------:R-:W-:Y:S02]  /*0e60*/  LOP3.LUT R3, R3, 0xc, RZ, 0xc0, !PT ;  /* 0x0000000c03037812 */ /* 0x000fe400078ec0ff */
[----:B------:R-:W-:Y:S02]  /*0e70*/  LOP3.LUT R7, R7, 0xff, RZ, 0xc0, !PT ;  /* 0x000000ff07077812 */ /* 0x000fe400078ec0ff */
[----:B------:R-:W-:Y:S01]  /*0e80*/  SHF.R.S32.HI R8, RZ, 0x1f, R17 ;  /* 0x0000001fff087819 */ /* 0x000fe20000011411 */
[----:B------:R-:W-:Y:S01]  /*0e90*/  VIADD R4, R3, UR4 ;  /* 0x0000000403047c36 */ /* 0x000fe20008000000 */
[----:B------:R-:W-:Y:S02]  /*0ea0*/  LOP3.LUT R15, R0, 0x28, RZ, 0xfc, !PT ;  /* 0x00000028000f7812 */ /* 0x000fe400078efcff */
[----:B------:R-:W-:Y:S01]  /*0eb0*/  LEA.HI R8, R8, R17, RZ, 0x6 ;  /* 0x0000001108087211 */ /* 0x000fe200078f30ff */
[----:B------:R-:W-:Y:S01]  /*0ec0*/  IMAD R10, R7, 0x4, R4 ;  /* 0x00000004070a7824 */ /* 0x000fe200078e0204 */
[----:B------:R-:W-:Y:S01]  /*0ed0*/  BAR.SYNC.DEFER_BLOCKING 0x0 ;  /* 0x0000000000007b1d */ /* 0x000fe20000010000 */
[----:B------:R-:W-:-:S02]  /*0ee0*/  SHF.R.S32.HI R4, RZ, 0x1f, R15 ;  /* 0x0000001fff047819 */ /* 0x000fc4000001140f */
[----:B------:R-:W-:Y:S02]  /*0ef0*/  ISETP.GE.AND P0, PT, R36, 0x121, PT ;  /* 0x000001212400780c */ /* 0x000fe40003f06270 */
[----:B------:R-:W-:Y:S02]  /*0f00*/  LOP3.LUT R2, R8, 0xffffffc0, RZ, 0xc0, !PT ;  /* 0xffffffc008027812 */ /* 0x000fe400078ec0ff */
[----:B------:R-:W-:Y:S02]  /*0f10*/  LEA.HI R4, R4, R15, RZ, 0x6 ;  /* 0x0000000f04047211 */ /* 0x000fe400078f30ff */
[----:B------:R-:W-:Y:S02]  /*0f20*/  SHF.R.S32.HI R3, RZ, 0x1f, R0 ;  /* 0x0000001fff037819 */ /* 0x000fe40000011400 */
[C---:B------:R-:W-:Y:S01]  /*0f30*/  ISETP.LT.AND P4, PT, R17.reuse, 0x100, !P0 ;  /* 0x000001001100780c */ /* 0x040fe20004781270 */
[----:B------:R-:W-:Y:S01]  /*0f40*/  IMAD.IADD R17, R17, 0x1, -R2 ;  /* 0x0000000111117824 */ /* 0x000fe200078e0a02 */
[----:B------:R-:W-:-:S02]  /*0f50*/  LOP3.LUT R2, R4, 0xffffffc0, RZ, 0xc0, !PT ;  /* 0xffffffc004027812 */ /* 0x000fc400078ec0ff */
[----:B------:R-:W-:Y:S02]  /*0f60*/  LOP3.LUT R21, R0, 0x38, RZ, 0xfc, !PT ;  /* 0x0000003800157812 */ /* 0x000fe400078efcff */
[----:B-1----:R-:W-:Y:S01]  /*0f70*/  LEA.HI R5, R3, R0, RZ, 0x6 ;  /* 0x0000000003057211 */ /* 0x002fe200078f30ff */
[----:B------:R1:W2:Y:S01]  /*0f80*/  LDS R25, [R10] ;  /* 0x000000000a197984 */ /* 0x0002a20000000800 */
[C---:B------:R-:W-:Y:S01]  /*0f90*/  ISETP.LT.AND P5, PT, R15.reuse, 0x100, !P0 ;  /* 0x000001000f00780c */ /* 0x040fe200047a1270 */
[----:B------:R-:W-:Y:S01]  /*0fa0*/  IMAD.IADD R15, R15, 0x1, -R2 ;  /* 0x000000010f0f7824 */ /* 0x000fe200078e0a02 */
[----:B------:R-:W-:Y:S01]  /*0fb0*/  SHF.R.S32.HI R32, RZ, 0x1f, R21 ;  /* 0x0000001fff207819 */ /* 0x000fe20000011415 */
[----:B------:R-:W3:Y:S01]  /*0fc0*/  LDC.64 R2, c[0x0][0x238] ;  /* 0x00008e00ff027b82 */ /* 0x000ee20000000a00 */
[----:B0-----:R-:W-:Y:S02]  /*0fd0*/  LOP3.LUT R23, R5, 0xffffffc0, RZ, 0xc0, !PT ;  /* 0xffffffc005177812 */ /* 0x001fe400078ec0ff */
[----:B------:R-:W-:-:S03]  /*0fe0*/  LEA.HI R13, R32, R21, RZ, 0x6 ;  /* 0x00000015200d7211 */ /* 0x000fc600078f30ff */
[C---:B------:R-:W-:Y:S01]  /*0ff0*/  IMAD.IADD R23, R0.reuse, 0x1, -R23 ;  /* 0x0000000100177824 */ /* 0x040fe200078e0a17 */
[----:B------:R-:W-:Y:S02]  /*1000*/  LOP3.LUT R34, R13, 0xffffffc0, RZ, 0xc0, !PT ;  /* 0xffffffc00d227812 */ /* 0x000fe400078ec0ff */
[----:B------:R-:W-:Y:S01]  /*1010*/  SHF.R.S32.HI R5, RZ, 0x6, R5 ;  /* 0x00000006ff057819 */ /* 0x000fe20000011405 */
[----:B------:R-:W-:Y:S02]  /*1020*/  IMAD R6, R23, 0x121, R36 ;  /* 0x0000012117067824 */ /* 0x000fe400078e0224 */
[----:B------:R-:W-:Y:S02]  /*1030*/  IMAD.IADD R27, R21, 0x1, -R34 ;  /* 0x00000001151b7824 */ /* 0x000fe400078e0a22 */
[----:B------:R-:W-:Y:S01]  /*1040*/  IMAD R23, R5, 0x1b180, R6 ;  /* 0x0001b18005177824 */ /* 0x000fe200078e0206 */
[----:B------:R-:W-:Y:S01]  /*1050*/  LOP3.LUT R6, R0, 0x4, RZ, 0xfc, !PT ;  /* 0x0000000400067812 */ /* 0x000fe200078efcff */
[----:B-1----:R-:W-:Y:S01]  /*1060*/  IMAD R10, R27, 0x121, R36 ;  /* 0x000001211b0a7824 */ /* 0x002fe200078e0224 */
[----:B------:R-:W-:-:S02]  /*1070*/  SHF.R.S32.HI R5, RZ, 0x6, R13 ;  /* 0x00000006ff057819 */ /* 0x000fc4000001140d */
[----:B------:R-:W-:Y:S02]  /*1080*/  ISETP.LT.AND P6, PT, R0, 0x100, !P0 ;  /* 0x000001000000780c */ /* 0x000fe400047c1270 */
[----:B------:R-:W-:Y:S01]  /*1090*/  SHF.R.S32.HI R13, RZ, 0x1f, R6 ;  /* 0x0000001fff0d7819 */ /* 0x000fe20000011406 */
[----:B------:R-:W-:-:S03]  /*10a0*/  IMAD R5, R5, 0x1b180, R10 ;  /* 0x0001b18005057824 */ /* 0x000fc600078e020a */
[----:B------:R-:W-:Y:S01]  /*10b0*/  LEA.HI R10, R13, R6, RZ, 0x6 ;  /* 0x000000060d0a7211 */ /* 0x000fe200078f30ff */
[----:B---3--:R-:W-:-:S03]  /*10c0*/  IMAD.WIDE R12, R23, 0x4, R2 ;  /* 0x00000004170c7825 */ /* 0x008fc600078e0202 */
[----:B------:R-:W-:-:S05]  /*10d0*/  LOP3.LUT R23, R10, 0xffffffc0, RZ, 0xc0, !PT ;  /* 0xffffffc00a177812 */ /* 0x000fca00078ec0ff */
[C---:B------:R-:W-:Y:S01]  /*10e0*/  IMAD.IADD R23, R6.reuse, 0x1, -R23 ;  /* 0x0000000106177824 */ /* 0x040fe200078e0a17 */
[----:B--2---:R0:W-:Y:S01]  /*10f0*/  @P6 STG.E desc[UR6][R12.64], R25 ;  /* 0x000000190c006986 */ /* 0x0041e2000c101906 */
[----:B------:R-:W-:Y:S02]  /*1100*/  ISETP.LT.AND P6, PT, R6, 0x100, !P0 ;  /* 0x000001000600780c */ /* 0x000fe400047c1270 */
[----:B------:R-:W-:-:S04]  /*1110*/  LOP3.LUT R6, R7, 0x100, RZ, 0xfc, !PT ;  /* 0x0000010007067812 */ /* 0x000fc800078efcff */
[----:B------:R-:W-:-:S04]  /*1120*/  SHF.R.U32.HI R6, RZ, 0x4, R6 ;  /* 0x00000004ff067819 */ /* 0x000fc80000011606 */
[----:B------:R-:W-:-:S05]  /*1130*/  LOP3.LUT R6, R6, 0x1c, RZ, 0xc0, !PT ;  /* 0x0000001c06067812 */ /* 0x000fca00078ec0ff */
[----:B------:R-:W-:Y:S01]  /*1140*/  VIADD R6, R6, UR4 ;  /* 0x0000000406067c36 */ /* 0x000fe20008000000 */
[----:B------:R-:W-:-:S03]  /*1150*/  LOP3.LUT R28, R0, 0x34, RZ, 0xfc, !PT ;  /* 0x00000034001c7812 */ /* 0x000fc600078efcff */
[----:B------:R-:W-:Y:S01]  /*1160*/  IMAD R14, R7, 0x4, R6 ;  /* 0x00000004070e7824 */ /* 0x000fe200078e0206 */
[----:B------:R-:W-:-:S04]  /*1170*/  SHF.R.S32.HI R11, RZ, 0x1f, R28 ;  /* 0x0000001fff0b7819 */ /* 0x000fc8000001141c */
[----:B------:R-:W1:Y:S01]  /*1180*/  LDS R27, [R14+0x400] ;  /* 0x000400000e1b7984 */ /* 0x000e620000000800 */
[----:B------:R-:W-:Y:S02]  /*1190*/  LEA.HI R11, R11, R28, RZ, 0x6 ;  /* 0x0000001c0b0b7211 */ /* 0x000fe400078f30ff */
[----:B------:R-:W-:Y:S02]  /*11a0*/  ISETP.LT.AND P1, PT, R21, 0x100, !P0 ;  /* 0x000001001500780c */ /* 0x000fe40004721270 */
[----:B------:R-:W-:Y:S02]  /*11b0*/  LOP3.LUT R21, R11, 0xffffffc0, RZ, 0xc0, !PT ;  /* 0xffffffc00b157812 */ /* 0x000fe400078ec0ff */
[----:B------:R-:W-:-:S03]  /*11c0*/  SHF.R.S32.HI R11, RZ, 0x6, R11 ;  /* 0x00000006ff0b7819 */ /* 0x000fc6000001140b */
[----:B------:R-:W-:-:S04]  /*11d0*/  IMAD.IADD R21, R28, 0x1, -R21 ;  /* 0x000000011c157824 */ /* 0x000fc800078e0a15 */
[----:B------:R-:W-:Y:S01]  /*11e0*/  IMAD R6, R21, 0x121, R36 ;  /* 0x0000012115067824 */ /* 0x000fe200078e0224 */
[----:B------:R-:W-:-:S03]  /*11f0*/  SHF.R.S32.HI R10, RZ, 0x6, R10 ;  /* 0x00000006ff0a7819 */ /* 0x000fc6000001140a */
[----:B------:R-:W-:Y:S01]  /*1200*/  IMAD R11, R11, 0x1b180, R6 ;  /* 0x0001b1800b0b7824 */ /* 0x000fe200078e0206 */
[----:B------:R-:W-:Y:S01]  /*1210*/  LOP3.LUT R6, R0, 0x8, RZ, 0xfc, !PT ;  /* 0x0000000800067812 */ /* 0x000fe200078efcff */
[----:B------:R-:W-:-:S03]  /*1220*/  IMAD R23, R23, 0x121, R36 ;  /* 0x0000012117177824 */ /* 0x000fc600078e0224 */
[----:B0-----:R-:W-:Y:S01]  /*1230*/  SHF.R.S32.HI R13, RZ, 0x1f, R6 ;  /* 0x0000001fff0d7819 */ /* 0x001fe20000011406 */
[----:B------:R-:W-:-:S03]  /*1240*/  IMAD R23, R10, 0x1b180, R23 ;  /* 0x0001b1800a177824 */ /* 0x000fc600078e0217 */
[----:B------:R-:W-:Y:S01]  /*1250*/  LEA.HI R10, R13, R6, RZ, 0x6 ;  /* 0x000000060d0a7211 */ /* 0x000fe200078f30ff */
[----:B------:R-:W-:-:S03]  /*1260*/  IMAD.WIDE R12, R23, 0x4, R2 ;  /* 0x00000004170c7825 */ /* 0x000fc600078e0202 */
[----:B------:R-:W-:-:S05]  /*1270*/  LOP3.LUT R21, R10, 0xffffffc0, RZ, 0xc0, !PT ;  /* 0xffffffc00a157812 */ /* 0x000fca00078ec0ff */
[C---:B------:R-:W-:Y:S01]  /*1280*/  IMAD.IADD R21, R6.reuse, 0x1, -R21 ;  /* 0x0000000106157824 */ /* 0x040fe200078e0a15 */
[----:B-1----:R0:W-:Y:S01]  /*1290*/  @P6 STG.E desc[UR6][R12.64], R27 ;  /* 0x0000001b0c006986 */ /* 0x0021e2000c101906 */
        /* <DEDUP_REMOVED lines=12> */
[----:B------:R-:W-:-:S03]  /*1360*/  ISETP.LT.AND P3, PT, R19, 0x100, !P0 ;  /* 0x000001001300780c */ /* 0x000fc60004761270 */
[----:B------:R-:W-:Y:S01]  /*1370*/  IMAD.IADD R19, R19, 0x1, -R28 ;  /* 0x0000000113137824 */ /* 0x000fe200078e0a1c */
[----:B------:R-:W-:-:S03]  /*1380*/  SHF.R.S32.HI R9, RZ, 0x6, R9 ;  /* 0x00000006ff097819 */ /* 0x000fc60000011409 */
        /* <DEDUP_REMOVED lines=16> */
[----:B------:R-:W-:-:S04]  /*1490*/  VIADD R6, R6, UR4 ;  /* 0x0000000406067c36 */ /* 0x000fc80008000000 */
[----:B------:R-:W-:-:S05]  /*14a0*/  IMAD R14, R7, 0x4, R6 ;  /* 0x00000004070e7824 */ /* 0x000fca00078e0206 */
[----:B------:R-:W1:Y:S01]  /*14b0*/  LDS R21, [R14+0xc00] ;  /* 0x000c00000e157984 */ /* 0x000e620000000800 */
[----:B------:R-:W-:Y:S01]  /*14c0*/  SHF.R.S32.HI R8, RZ, 0x6, R8 ;  /* 0x00000006ff087819 */ /* 0x000fe20000011408 */
[--C-:B------:R-:W-:Y:S01]  /*14d0*/  IMAD R17, R17, 0x121, R36.reuse ;  /* 0x0000012111117824 */ /* 0x100fe200078e0224 */
[----:B------:R-:W-:Y:S01]  /*14e0*/  LOP3.LUT R6, R0, 0x10, RZ, 0xfc, !PT ;  /* 0x0000001000067812 */ /* 0x000fe200078efcff */
[----:B------:R-:W-:Y:S01]  /*14f0*/  IMAD R19, R19, 0x121, R36 ;  /* 0x0000012113137824 */ /* 0x000fe200078e0224 */
[----:B------:R-:W-:Y:S01]  /*1500*/  SHF.R.S32.HI R10, RZ, 0x6, R10 ;  /* 0x00000006ff0a7819 */ /* 0x000fe2000001140a */
[----:B0-----:R-:W-:Y:S01]  /*1510*/  IMAD R13, R8, 0x1b180, R17 ;  /* 0x0001b180080d7824 */ /* 0x001fe200078e0211 */
[----:B------:R-:W-:-:S03]  /*1520*/  SHF.R.S32.HI R17, RZ, 0x1f, R6 ;  /* 0x0000001fff117819 */ /* 0x000fc60000011406 */
[----:B------:R-:W-:Y:S01]  /*1530*/  IMAD R19, R10, 0x1b180, R19 ;  /* 0x0001b1800a137824 */ /* 0x000fe200078e0213 */
[----:B------:R-:W-:-:S03]  /*1540*/  LEA.HI R8, R17, R6, RZ, 0x6 ;  /* 0x0000000611087211 */ /* 0x000fc600078f30ff */
[----:B------:R-:W-:Y:S01]  /*1550*/  IMAD.WIDE R16, R19, 0x4, R2 ;  /* 0x0000000413107825 */ /* 0x000fe200078e0202 */
        /* <DEDUP_REMOVED lines=30> */
[----:B------:R-:W-:Y:S01]  /*1740*/  LOP3.LUT R4, R0, 0x18, RZ, 0xfc, !PT ;  /* 0x0000001800047812 */ /* 0x000fe200078efcff */
[----:B------:R-:W-:Y:S01]  /*1750*/  IMAD R19, R19, 0x121, R36 ;  /* 0x0000012113137824 */ /* 0x000fe200078e0224 */
[----:B------:R-:W-:Y:S02]  /*1760*/  SHF.R.S32.HI R6, RZ, 0x6, R6 ;  /* 0x00000006ff067819 */ /* 0x000fe40000011406 */
[----:B0-----:R-:W-:-:S03]  /*1770*/  SHF.R.S32.HI R17, RZ, 0x1f, R4 ;  /* 0x0000001fff117819 */ /* 0x001fc60000011404 */
        /* <DEDUP_REMOVED lines=54> */
[----:B------:R-:W-:Y:S02]  /*1ae0*/  LOP3.LUT R19, R6, 0xffffffc0, RZ, 0xc0, !PT ;  /* 0xffffffc006137812 */ /* 0x000fe400078ec0ff */
[----:B------:R-:W-:-:S03]  /*1af0*/  LOP3.LUT R0, R0, 0x3c, RZ, 0xfc, !PT ;  /* 0x0000003c00007812 */ /* 0x000fc600078efcff */
[C---:B------:R-:W-:Y:S01]  /*1b00*/  IMAD.IADD R21, R4.reuse, 0x1, -R19 ;  /* 0x0000000104157824 */ /* 0x040fe200078e0a13 */
[----:B------:R-:W-:Y:S02]  /*1b10*/  SHF.R.S32.HI R19, RZ, 0x6, R6 ;  /* 0x00000006ff137819 */ /* 0x000fe40000011406 */
[----:B------:R-:W-:Y:S01]  /*1b20*/  LOP3.LUT R6, R7, 0xb00, RZ, 0xfc, !PT ;  /* 0x00000b0007067812 */ /* 0x000fe200078efcff */
[----:B-1----:R0:W-:Y:S01]  /*1b30*/  @P6 STG.E desc[UR6][R16.64], R25 ;  /* 0x0000001910006986 */ /* 0x0021e2000c101906 */
[----:B------:R-:W-:Y:S01]  /*1b40*/  ISETP.LT.AND P6, PT, R4, 0x100, !P0 ;  /* 0x000001000400780c */ /* 0x000fe200047c1270 */
[----:B------:R-:W-:Y:S01]  /*1b50*/  IMAD R4, R21, 0x121, R36 ;  /* 0x0000012115047824 */ /* 0x000fe200078e0224 */
[----:B------:R-:W-:-:S04]  /*1b60*/  SHF.R.S32.HI R21, RZ, 0x1f, R0 ;  /* 0x0000001fff157819 */ /* 0x000fc80000011400 */
[----:B------:R-:W-:-:S04]  /*1b70*/  LEA.HI R21, R21, R0, RZ, 0x6 ;  /* 0x0000000015157211 */ /* 0x000fc800078f30ff */
[----:B------:R-:W-:Y:S01]  /*1b80*/  LOP3.LUT R23, R21, 0xffffffc0, RZ, 0xc0, !PT ;  /* 0xffffffc015177812 */ /* 0x000fe200078ec0ff */
[----:B------:R-:W-:Y:S01]  /*1b90*/  IMAD R19, R19, 0x1b180, R4 ;  /* 0x0001b18013137824 */ /* 0x000fe200078e0204 */
[----:B------:R-:W-:-:S03]  /*1ba0*/  ISETP.LT.AND P0, PT, R0, 0x100, !P0 ;  /* 0x000001000000780c */ /* 0x000fc60004701270 */
[----:B------:R-:W-:Y:S01]  /*1bb0*/  IMAD.IADD R23, R0, 0x1, -R23 ;  /* 0x0000000100177824 */ /* 0x000fe200078e0a17 */
[C---:B------:R-:W-:Y:S02]  /*1bc0*/  LOP3.LUT R0, R7.reuse, 0x900, RZ, 0xfc, !PT ;  /* 0x0000090007007812 */ /* 0x040fe400078efcff */
[C---:B------:R-:W-:Y:S02]  /*1bd0*/  LOP3.LUT R4, R7.reuse, 0xa00, RZ, 0xfc, !PT ;  /* 0x00000a0007047812 */ /* 0x040fe400078efcff */
[C---:B------:R-:W-:Y:S02]  /*1be0*/  LOP3.LUT R8, R7.reuse, 0xc00, RZ, 0xfc, !PT ;  /* 0x00000c0007087812 */ /* 0x040fe400078efcff */
[C---:B------:R-:W-:Y:S02]  /*1bf0*/  LOP3.LUT R10, R7.reuse, 0xd00, RZ, 0xfc, !PT ;  /* 0x00000d00070a7812 */ /* 0x040fe400078efcff */
[----:B------:R-:W-:Y:S02]  /*1c00*/  SHF.R.U32.HI R0, RZ, 0x4, R0 ;  /* 0x00000004ff007819 */ /* 0x000fe40000011600 */
[----:B------:R-:W-:-:S02]  /*1c10*/  LOP3.LUT R12, R7, 0xe00, RZ, 0xfc, !PT ;  /* 0x00000e00070c7812 */ /* 0x000fc400078efcff */
[----:B------:R-:W-:Y:S02]  /*1c20*/  SHF.R.U32.HI R4, RZ, 0x4, R4 ;  /* 0x00000004ff047819 */ /* 0x000fe40000011604 */
[----:B------:R-:W-:Y:S02]  /*1c30*/  SHF.R.U32.HI R6, RZ, 0x4, R6 ;  /* 0x00000004ff067819 */ /* 0x000fe40000011606 */
[----:B------:R-:W-:Y:S02]  /*1c40*/  SHF.R.U32.HI R8, RZ, 0x4, R8 ;  /* 0x00000004ff087819 */ /* 0x000fe40000011608 */
[----:B------:R-:W-:Y:S02]  /*1c50*/  SHF.R.U32.HI R10, RZ, 0x4, R10 ;  /* 0x00000004ff0a7819 */ /* 0x000fe4000001160a */
[----:B------:R-:W-:Y:S02]  /*1c60*/  LOP3.LUT R0, R0, 0x9c, RZ, 0xc0, !PT ;  /* 0x0000009c00007812 */ /* 0x000fe400078ec0ff */
[----:B------:R-:W-:-:S02]  /*1c70*/  SHF.R.U32.HI R12, RZ, 0x4, R12 ;  /* 0x00000004ff0c7819 */ /* 0x000fc4000001160c */
[----:B------:R-:W-:Y:S02]  /*1c80*/  LOP3.LUT R4, R4, 0xac, RZ, 0xc0, !PT ;  /* 0x000000ac04047812 */ /* 0x000fe400078ec0ff */
[----:B------:R-:W-:Y:S02]  /*1c90*/  LOP3.LUT R6, R6, 0xbc, RZ, 0xc0, !PT ;  /* 0x000000bc06067812 */ /* 0x000fe400078ec0ff */
[----:B------:R-:W-:Y:S01]  /*1ca0*/  LOP3.LUT R8, R8, 0xcc, RZ, 0xc0, !PT ;  /* 0x000000cc08087812 */ /* 0x000fe200078ec0ff */
[----:B------:R-:W-:Y:S01]  /*1cb0*/  VIADD R0, R0, UR4 ;  /* 0x0000000400007c36 */ /* 0x000fe20008000000 */
[----:B------:R-:W-:Y:S01]  /*1cc0*/  LOP3.LUT R10, R10, 0xdc, RZ, 0xc0, !PT ;  /* 0x000000dc0a0a7812 */ /* 0x000fe200078ec0ff */
[----:B------:R-:W-:Y:S01]  /*1cd0*/  VIADD R4, R4, UR4 ;  /* 0x0000000404047c36 */ /* 0x000fe20008000000 */
[----:B------:R-:W-:Y:S01]  /*1ce0*/  LOP3.LUT R12, R12, 0xec, RZ, 0xc0, !PT ;  /* 0x000000ec0c0c7812 */ /* 0x000fe200078ec0ff */
[----:B------:R-:W-:Y:S02]  /*1cf0*/  VIADD R6, R6, UR4 ;  /* 0x0000000406067c36 */ /* 0x000fe40008000000 */
[----:B------:R-:W-:-:S02]  /*1d00*/  VIADD R8, R8, UR4 ;  /* 0x0000000408087c36 */ /* 0x000fc40008000000 */
[C---:B------:R-:W-:Y:S02]  /*1d10*/  IMAD R0, R7.reuse, 0x4, R0 ;  /* 0x0000000407007824 */ /* 0x040fe400078e0200 */
[----:B------:R-:W-:Y:S02]  /*1d20*/  VIADD R10, R10, UR4 ;  /* 0x000000040a0a7c36 */ /* 0x000fe40008000000 */
[----:B------:R-:W-:Y:S02]  /*1d30*/  VIADD R12, R12, UR4 ;  /* 0x000000040c0c7c36 */ /* 0x000fe40008000000 */
[C---:B------:R-:W-:Y:S02]  /*1d40*/  IMAD R4, R7.reuse, 0x4, R4 ;  /* 0x0000000407047824 */ /* 0x040fe400078e0204 */
[C---:B------:R-:W-:Y:S01]  /*1d50*/  IMAD R6, R7.reuse, 0x4, R6 ;  /* 0x0000000407067824 */ /* 0x040fe200078e0206 */
[----:B0-----:R-:W-:Y:S01]  /*1d60*/  SHF.R.S32.HI R17, RZ, 0x6, R21 ;  /* 0x00000006ff117819 */ /* 0x001fe20000011415 */
[C---:B------:R-:W-:Y:S01]  /*1d70*/  IMAD R8, R7.reuse, 0x4, R8 ;  /* 0x0000000407087824 */ /* 0x040fe200078e0208 */
[----:B------:R0:W1:Y:S01]  /*1d80*/  LDS R21, [R0+0x2400] ;  /* 0x0024000000157984 */ /* 0x0000620000000800 */
[----:B------:R-:W-:-:S02]  /*1d90*/  IMAD R10, R7, 0x4, R10 ;  /* 0x00000004070a7824 */ /* 0x000fc400078e020a */
[----:B------:R-:W-:Y:S01]  /*1da0*/  IMAD R36, R23, 0x121, R36 ;  /* 0x0000012117247824 */ /* 0x000fe200078e0224 */
[----:B------:R2:W-:Y:S01]  /*1db0*/  LDS R25, [R6+0x2c00] ;  /* 0x002c000006197984 */ /* 0x0005e20000000800 */
[----:B------:R-:W-:-:S03]  /*1dc0*/  IMAD R14, R7, 0x4, R12 ;  /* 0x00000004070e7824 */ /* 0x000fc600078e020c */
[----:B------:R-:W3:Y:S04]  /*1dd0*/  LDS R23, [R4+0x2800] ;  /* 0x0028000004177984 */ /* 0x000ee80000000800 */
[----:B------:R4:W5:Y:S04]  /*1de0*/  LDS R27, [R8+0x3000] ;  /* 0x00300000081b7984 */ /* 0x0009680000000800 */
[----:B------:R1:W5:Y:S04]  /*1df0*/  LDS R29, [R10+0x3400] ;  /* 0x003400000a1d7984 */ /* 0x0003680000000800 */
[----:B------:R-:W5:Y:S01]  /*1e00*/  LDS R31, [R14+0x3800] ;  /* 0x003800000e1f7984 */ /* 0x000f620000000800 */
[----:B0-----:R-:W-:-:S04]  /*1e10*/  LOP3.LUT R0, R7, 0xf00, RZ, 0xfc, !PT ;  /* 0x00000f0007007812 */ /* 0x001fc800078efcff */
[----:B------:R-:W-:-:S04]  /*1e20*/  SHF.R.U32.HI R0, RZ, 0x4, R0 ;  /* 0x00000004ff007819 */ /* 0x000fc80000011600 */
[----:B------:R-:W-:Y:S01]  /*1e30*/  LOP3.LUT R0, R0, 0xfc, RZ, 0xc0, !PT ;  /* 0x000000fc00007812 */ /* 0x000fe200078ec0ff */
[----:B------:R-:W-:-:S04]  /*1e40*/  IMAD.WIDE R18, R19, 0x4, R2 ;  /* 0x0000000413127825 */ /* 0x000fc800078e0202 */
[----:B------:R-:W-:Y:S02]  /*1e50*/  VIADD R0, R0, UR4 ;  /* 0x0000000400007c36 */ /* 0x000fe40008000000 */
[----:B------:R-:W-:-:S04]  /*1e60*/  IMAD.WIDE R12, R13, 0x4, R2 ;  /* 0x000000040d0c7825 */ /* 0x000fc800078e0202 */
[----:B------:R-:W-:Y:S02]  /*1e70*/  IMAD R0, R7, 0x4, R0 ;  /* 0x0000000407007824 */ /* 0x000fe400078e0200 */
[--C-:B--2---:R-:W-:Y:S01]  /*1e80*/  IMAD.WIDE R6, R15, 0x4, R2.reuse ;  /* 0x000000040f067825 */ /* 0x104fe200078e0202 */
[----:B-1----:R0:W-:Y:S03]  /*1e90*/  @P6 STG.E desc[UR6][R18.64], R21 ;  /* 0x0000001512006986 */ /* 0x0021e6000c101906 */
[--C-:B----4-:R-:W-:Y:S01]  /*1ea0*/  IMAD.WIDE R8, R9, 0x4, R2.reuse ;  /* 0x0000000409087825 */ /* 0x110fe200078e0202 */
[----:B---3--:R0:W-:Y:S03]  /*1eb0*/  @P5 STG.E desc[UR6][R6.64], R23 ;  /* 0x0000001706005986 */ /* 0x0081e6000c101906 */
[--C-:B------:R-:W-:Y:S01]  /*1ec0*/  IMAD.WIDE R10, R11, 0x4, R2.reuse ;  /* 0x000000040b0a7825 */ /* 0x100fe200078e0202 */
[----:B------:R0:W-:Y:S03]  /*1ed0*/  @P4 STG.E desc[UR6][R12.64], R25 ;  /* 0x000000190c004986 */ /* 0x0001e6000c101906 */
[----:B------:R-:W-:Y:S01]  /*1ee0*/  IMAD.WIDE R4, R5, 0x4, R2 ;  /* 0x0000000405047825 */ /* 0x000fe200078e0202 */
[----:B-----5:R0:W-:Y:S04]  /*1ef0*/  @P3 STG.E desc[UR6][R8.64], R27 ;  /* 0x0000001b08003986 */ /* 0x0201e8000c101906 */
[----:B------:R0:W-:Y:S01]  /*1f00*/  @P2 STG.E desc[UR6][R10.64], R29 ;  /* 0x0000001d0a002986 */ /* 0x0001e2000c101906 */
[----:B------:R-:W-:-:S03]  /*1f10*/  IMAD R17, R17, 0x1b180, R36 ;  /* 0x0001b18011117824 */ /* 0x000fc600078e0224 */
[----:B------:R0:W-:Y:S02]  /*1f20*/  @P1 STG.E desc[UR6][R4.64], R31 ;  /* 0x0000001f04001986 */ /* 0x0001e4000c101906 */
[----:B0-----:R-:W-:Y:S05]  /*1f30*/  @!P0 EXIT ;  /* 0x000000000000894d */ /* 0x001fea0003800000 */
[----:B0-----:R-:W0:Y:S01]  /*1f40*/  LDS R5, [R0+0x3c00] ;  /* 0x003c000000057984 */ /* 0x001e220000000800 */
[----:B------:R-:W-:-:S05]  /*1f50*/  IMAD.WIDE R2, R17, 0x4, R2 ;  /* 0x0000000411027825 */ /* 0x000fca00078e0202 */
[----:B0-----:R-:W-:Y:S01]  /*1f60*/  STG.E desc[UR6][R2.64], R5 ;  /* 0x0000000502007986 */ /* 0x001fe2000c101906 */
[----:B------:R-:W-:Y:S05]  /*1f70*/  EXIT ;  /* 0x000000000000794d */ /* 0x000fea0003800000 */
.L_x_0:
[----:B------:R-:W-:-:S00]  /*1f80*/  BRA `(.L_x_0) ;  /* 0xfffffffc00fc7947 */ /* 0x000fc0000383ffff */
[----:B------:R-:W-:-:S00]  /*1f90*/  NOP ;  /* 0x0000000000007918 */ /* 0x000fc00000000000 */
        /* <DEDUP_REMOVED lines=14> */
.L_x_1:


//--------------------- .nv.global.init           --------------------------
	.section	.nv.global.init,"aw",@progbits
.nv.global.init:
	.type		_$_str,@object
	.size		_$_str,(_$_str_$_2 - _$_str)
_$_str:
        /*0000*/ 	.byte	0x5f, 0x5f, 0x43, 0x55, 0x44, 0x41, 0x5f, 0x46, 0x54, 0x5a, 0x00
	.type		_$_str_$_2,@object
	.size		_$_str_$_2,(.L_1 - _$_str_$_2)
_$_str_$_2:
        /*000b*/ 	.byte	0x5f, 0x5f, 0x43, 0x55, 0x44, 0x41, 0x5f, 0x50, 0x52, 0x45, 0x43, 0x5f, 0x53, 0x51, 0x52, 0x54
        /*001b*/ 	.byte	0x00
.L_1:


//--------------------- .nv.shared.triton_poi_fused__native_batch_norm_legit_no_training_relu_12 --------------------------
	.section	.nv.shared.triton_poi_fused__native_batch_norm_legit_no_training_relu_12,"aw",@nobits
	.sectionflags	@""
	.align	16
	.zero		1024


//--------------------- .nv.constant0.triton_poi_fused__native_batch_norm_legit_no_training_relu_12 --------------------------
	.section	.nv.constant0.triton_poi_fused__native_batch_norm_legit_no_training_relu_12,"a",@progbits
	.sectionflags	@""
	.align	4
.nv.constant0.triton_poi_fused__native_batch_norm_legit_no_training_relu_12:
	.zero		584
